//
// Generated by NVIDIA NVVM Compiler
//
// Compiler Build ID: CL-36424714
// Cuda compilation tools, release 13.0, V13.0.88
// Based on NVVM 20.0.0
//

.version 9.0
.target sm_100
.address_size 64

	// .globl	_Z3addPiS_S_
.extern .func  (.param .b32 func_retval0) vprintf
(
	.param .b64 vprintf_param_0,
	.param .b64 vprintf_param_1
)
;
.global .align 1 .b8 $str[11] = {116, 105, 100, 32, 61, 32, 37, 100, 32, 10};

.visible .entry _Z3addPiS_S_(
	.param .u64 .ptr .align 1 _Z3addPiS_S__param_0,
	.param .u64 .ptr .align 1 _Z3addPiS_S__param_1,
	.param .u64 .ptr .align 1 _Z3addPiS_S__param_2
)
{
	.local .align 8 .b8 	__local_depot0[8];
	.reg .b64 	%SP;
	.reg .b64 	%SPL;
	.reg .b32 	%r<10>;
	.reg .b64 	%rd<15>;

	mov.u64 	%SPL, __local_depot0;
	cvta.local.u64 	%SP, %SPL;
	ld.param.u64 	%rd1, [_Z3addPiS_S__param_0];
	ld.param.u64 	%rd2, [_Z3addPiS_S__param_1];
	ld.param.u64 	%rd3, [_Z3addPiS_S__param_2];
	cvta.to.global.u64 	%rd4, %rd3;
	cvta.to.global.u64 	%rd5, %rd2;
	cvta.to.global.u64 	%rd6, %rd1;
	add.u64 	%rd7, %SP, 0;
	add.u64 	%rd8, %SPL, 0;
	mov.u32 	%r1, %ctaid.x;
	mov.u32 	%r2, %ntid.x;
	mov.u32 	%r3, %tid.x;
	mad.lo.s32 	%r4, %r1, %r2, %r3;
	st.local.u32 	[%rd8], %r4;
	mov.u64 	%rd9, $str;
	cvta.global.u64 	%rd10, %rd9;
	{ // callseq 0, 0
	.param .b64 param0;
	st.param.b64 	[param0], %rd10;
	.param .b64 param1;
	st.param.b64 	[param1], %rd7;
	.param .b32 retval0;
	call.uni (retval0), 
	vprintf, 
	(
	param0, 
	param1
	);
	ld.param.b32 	%r5, [retval0];
	} // callseq 0
	mul.wide.s32 	%rd11, %r4, 4;
	add.s64 	%rd12, %rd6, %rd11;
	ld.global.u32 	%r7, [%rd12];
	add.s64 	%rd13, %rd5, %rd11;
	ld.global.u32 	%r8, [%rd13];
	add.s32 	%r9, %r8, %r7;
	add.s64 	%rd14, %rd4, %rd11;
	st.global.u32 	[%rd14], %r9;
	ret;

}


// ===== COMPILED SASS (sm_100) =====

	.target	sm_100

	.elftype	@"ET_EXEC"


//--------------------- .note.nv.tkinfo           --------------------------
	.section	.note.nv.tkinfo,"",@"SHT_NOTE"
	.sectionflags	@"SHF_NOTE_NV_TKINFO"
	.tkinfo
        /*0018*/ 	.word	0x00000002
        /*0030*/ 	.string	""
        /*0030*/ 	.string	"ptxas"
        /*0030*/ 	.string	"Cuda compilation tools, release 13.0, V13.0.88"
        /*0030*/ 	.string	"Build cuda_13.0.r13.0/compiler.36424714_0"
        /*0030*/ 	.string	"-arch sm_100 -m 64 "



//--------------------- .note.nv.cuinfo           --------------------------
	.section	.note.nv.cuinfo,"",@"SHT_NOTE"
	.sectionflags	@"SHF_NOTE_NV_CUINFO"
        /*0018*/ 	.short	0x0002
        /*001a*/ 	.short	0x0064
        /*001c*/ 	.short	0x0082
	.zero		2


//--------------------- .nv.info                  --------------------------
	.section	.nv.info,"",@"SHT_CUDA_INFO"
	.align	4


	//----- nvinfo : EIATTR_REGCOUNT
	.align		4
        /*0000*/ 	.byte	0x04, 0x2f
        /*0002*/ 	.short	(.L_2 - .L_1)
	.align		4
.L_1:
        /*0004*/ 	.word	index@(_Z3addPiS_S_)
        /*0008*/ 	.word	0x00000018


	//----- nvinfo : EIATTR_FRAME_SIZE
	.align		4
.L_2:
        /*000c*/ 	.byte	0x04, 0x11
        /*000e*/ 	.short	(.L_4 - .L_3)
	.align		4
.L_3:
        /*0010*/ 	.word	index@(_Z3addPiS_S_)
        /*0014*/ 	.word	0x00000008


	//----- nvinfo : EIATTR_MIN_STACK_SIZE
	.align		4
.L_4:
        /*0018*/ 	.byte	0x04, 0x12
        /*001a*/ 	.short	(.L_6 - .L_5)
	.align		4
.L_5:
        /*001c*/ 	.word	index@(_Z3addPiS_S_)
        /*0020*/ 	.word	0x00000008
.L_6:


//--------------------- .nv.compat                --------------------------
	.section	.nv.compat,"",@"SHT_CUDA_COMPAT_INFO"
	.align	4
        /*0000*/ 	.byte	0x02, 0x09, 0x00, 0x00, 0x02, 0x02, 0x01, 0x00, 0x02, 0x05, 0x05, 0x00, 0x03, 0x07, 0x01, 0x01
        /*0010*/ 	.byte	0x02, 0x03, 0x00, 0x00, 0x02, 0x06, 0x01, 0x00, 0x04, 0x0b, 0x08, 0x00, 0x09, 0x00, 0x00, 0x00
        /*0020*/ 	.byte	0x00, 0x00, 0x00, 0x00


//--------------------- .nv.info._Z3addPiS_S_     --------------------------
	.section	.nv.info._Z3addPiS_S_,"",@"SHT_CUDA_INFO"
	.sectionflags	@""
	.align	4


	//----- nvinfo : EIATTR_CUDA_API_VERSION
	.align		4
        /*0000*/ 	.byte	0x04, 0x37
        /*0002*/ 	.short	(.L_8 - .L_7)
.L_7:
        /*0004*/ 	.word	0x00000082


	//----- nvinfo : EIATTR_KPARAM_INFO
	.align		4
.L_8:
        /*0008*/ 	.byte	0x04, 0x17
        /*000a*/ 	.short	(.L_10 - .L_9)
.L_9:
        /*000c*/ 	.word	0x00000000
        /*0010*/ 	.short	0x0002
        /*0012*/ 	.short	0x0010
        /*0014*/ 	.byte	0x00, 0xf5, 0x21, 0x00


	//----- nvinfo : EIATTR_KPARAM_INFO
	.align		4
.L_10:
        /*0018*/ 	.byte	0x04, 0x17
        /*001a*/ 	.short	(.L_12 - .L_11)
.L_11:
        /*001c*/ 	.word	0x00000000
        /*0020*/ 	.short	0x0001
        /*0022*/ 	.short	0x0008
        /*0024*/ 	.byte	0x00, 0xf5, 0x21, 0x00


	//----- nvinfo : EIATTR_KPARAM_INFO
	.align		4
.L_12:
        /*0028*/ 	.byte	0x04, 0x17
        /*002a*/ 	.short	(.L_14 - .L_13)
.L_13:
        /*002c*/ 	.word	0x00000000
        /*0030*/ 	.short	0x0000
        /*0032*/ 	.short	0x0000
        /*0034*/ 	.byte	0x00, 0xf5, 0x21, 0x00


	//----- nvinfo : EIATTR_SPARSE_MMA_MASK
	.align		4
.L_14:
        /*0038*/ 	.byte	0x03, 0x50
        /*003a*/ 	.short	0x0000


	//----- nvinfo : EIATTR_MAXREG_COUNT
	.align		4
        /*003c*/ 	.byte	0x03, 0x1b
        /*003e*/ 	.short	0x00ff


	//----- nvinfo : EIATTR_EXTERNS
	.align		4
        /*0040*/ 	.byte	0x04, 0x0f
        /*0042*/ 	.short	(.L_16 - .L_15)


	//   ....[0]....
	.align		4
.L_15:
        /*0044*/ 	.word	index@(vprintf)


	//----- nvinfo : EIATTR_MERCURY_ISA_VERSION
	.align		4
.L_16:
        /*0048*/ 	.byte	0x03, 0x5f
        /*004a*/ 	.short	0x0101


	//----- nvinfo : EIATTR_VRC_CTA_INIT_COUNT
	.align		4
        /*004c*/ 	.byte	0x02, 0x4a
	.zero		1
	.zero		1


	//----- nvinfo : EIATTR_SYSCALL_OFFSETS
	.align		4
        /*0050*/ 	.byte	0x04, 0x46
        /*0052*/ 	.short	(.L_18 - .L_17)


	//   ....[0]....
.L_17:
        /*0054*/ 	.word	0x00000120


	//----- nvinfo : EIATTR_EXIT_INSTR_OFFSETS
	.align		4
.L_18:
        /*0058*/ 	.byte	0x04, 0x1c
        /*005a*/ 	.short	(.L_20 - .L_19)


	//   ....[0]....
.L_19:
        /*005c*/ 	.word	0x000001d0


	//----- nvinfo : EIATTR_CBANK_PARAM_SIZE
	.align		4
.L_20:
        /*0060*/ 	.byte	0x03, 0x19
        /*0062*/ 	.short	0x0018


	//----- nvinfo : EIATTR_PARAM_CBANK
	.align		4
        /*0064*/ 	.byte	0x04, 0x0a
        /*0066*/ 	.short	(.L_22 - .L_21)
	.align		4
.L_21:
        /*0068*/ 	.word	index@(.nv.constant0._Z3addPiS_S_)
        /*006c*/ 	.short	0x0380
        /*006e*/ 	.short	0x0018


	//----- nvinfo : EIATTR_SW_WAR
	.align		4
.L_22:
        /*0070*/ 	.byte	0x04, 0x36
        /*0072*/ 	.short	(.L_24 - .L_23)
.L_23:
        /*0074*/ 	.word	0x00000008
.L_24:


//--------------------- .nv.callgraph             --------------------------
	.section	.nv.callgraph,"",@"SHT_CUDA_CALLGRAPH"
	.align	4
	.sectionentsize	8
	.align		4
        /*0000*/ 	.word	0x00000000
	.align		4
        /*0004*/ 	.word	0xffffffff
	.align		4
        /*0008*/ 	.word	index@(_Z3addPiS_S_)
	.align		4
        /*000c*/ 	.word	index@(vprintf)
	.align		4
        /*0010*/ 	.word	0x00000000
	.align		4
        /*0014*/ 	.word	0xfffffffe
	.align		4
        /*0018*/ 	.word	0x00000000
	.align		4
        /*001c*/ 	.word	0xfffffffd
	.align		4
        /*0020*/ 	.word	0x00000000
	.align		4
        /*0024*/ 	.word	0xfffffffc


//--------------------- .nv.constant4             --------------------------
	.section	.nv.constant4,"a",@progbits
	.align	8
	.align		8
.nv.constant4:
        /*0000*/ 	.dword	vprintf
	.align		8
        /*0008*/ 	.dword	$str


//--------------------- .text._Z3addPiS_S_        --------------------------
	.section	.text._Z3addPiS_S_,"ax",@progbits
	.align	128
        .global         _Z3addPiS_S_
        .type           _Z3addPiS_S_,@function
        .size           _Z3addPiS_S_,(.L_x_2 - _Z3addPiS_S_)
        .other          _Z3addPiS_S_,@"STO_CUDA_ENTRY STV_DEFAULT"
_Z3addPiS_S_:
.text._Z3addPiS_S_:
[----:B------:R-:W0:Y:S01]  /*0000*/  LDC R1, c[0x0][0x37c] ;  /* 0x0000df00ff017b82 */ /* 0x000e220000000800 */
[----:B------:R-:W1:Y:S01]  /*0010*/  S2R R3, SR_TID.X ;  /* 0x0000000000037919 */ /* 0x000e620000002100 */
[----:B------:R-:W2:Y:S06]  /*0020*/  LDCU UR5, c[0x0][0x2fc] ;  /* 0x00005f80ff0577ac */ /* 0x000eac0008000800 */
[----:B------:R-:W1:Y:S01]  /*0030*/  S2UR UR6, SR_CTAID.X ;  /* 0x00000000000679c3 */ /* 0x000e620000002500 */
[----:B0-----:R-:W-:Y:S02]  /*0040*/  IADD3 R1, PT, PT, R1, -0x8, RZ ;  /* 0xfffffff801017810 */ /* 0x001fe40007ffe0ff */
[----:B------:R-:W-:Y:S01]  /*0050*/  MOV R0, 0x0 ;  /* 0x0000000000007802 */ /* 0x000fe20000000f00 */
[----:B------:R-:W0:Y:S04]  /*0060*/  LDCU UR4, c[0x0][0x2f8] ;  /* 0x00005f00ff0477ac */ /* 0x000e280008000800 */
[----:B------:R-:W1:Y:S01]  /*0070*/  LDC R2, c[0x0][0x360] ;  /* 0x0000d800ff027b82 */ /* 0x000e620000000800 */
[----:B------:R-:W3:Y:S07]  /*0080*/  LDCU.64 UR36, c[0x0][0x358] ;  /* 0x00006b00ff2477ac */ /* 0x000eee0008000a00 */
[----:B------:R4:W3:Y:S01]  /*0090*/  LDC.64 R8, c[0x4][R0] ;  /* 0x0100000000087b82 */ /* 0x0008e20000000a00 */
[----:B0-----:R-:W-:-:S04]  /*00a0*/  IADD3 R6, P0, PT, R1, UR4, RZ ;  /* 0x0000000401067c10 */ /* 0x001fc8000ff1e0ff */
[----:B--2---:R-:W-:Y:S01]  /*00b0*/  IADD3.X R7, PT, PT, RZ, UR5, RZ, P0, !PT ;  /* 0x00000005ff077c10 */ /* 0x004fe200087fe4ff */
[----:B-1----:R-:W-:Y:S01]  /*00c0*/  IMAD R2, R2, UR6, R3 ;  /* 0x0000000602027c24 */ /* 0x002fe2000f8e0203 */
[----:B------:R-:W0:Y:S04]  /*00d0*/  LDCU.64 UR6, c[0x4][0x8] ;  /* 0x01000100ff0677ac */ /* 0x000e280008000a00 */
[----:B------:R4:W-:Y:S01]  /*00e0*/  STL [R1], R2 ;  /* 0x0000000201007387 */ /* 0x0009e20000100800 */
[----:B0-----:R-:W-:Y:S01]  /*00f0*/  MOV R4, UR6 ;  /* 0x0000000600047c02 */ /* 0x001fe20008000f00 */
[----:B---34-:R-:W-:-:S07]  /*0100*/  IMAD.U32 R5, RZ, RZ, UR7 ;  /* 0x00000007ff057e24 */ /* 0x018fce000f8e00ff */
[----:B------:R-:W-:-:S07]  /*0110*/  LEPC R20, `(.L_x_0) ;  /* 0x000000001014794e */ /* 0x000fce0000000000 */
[----:B------:R-:W-:Y:S05]  /*0120*/  CALL.ABS.NOINC R8 ;  /* 0x0000000008007343 */ /* 0x000fea0003c00000 */
.L_x_0:
[----:B------:R-:W0:Y:S08]  /*0130*/  LDC.64 R4, c[0x0][0x380] ;  /* 0x0000e000ff047b82 */ /* 0x000e300000000a00 */
[----:B------:R-:W1:Y:S08]  /*0140*/  LDC.64 R6, c[0x0][0x388] ;  /* 0x0000e200ff067b82 */ /* 0x000e700000000a00 */
[----:B------:R-:W2:Y:S01]  /*0150*/  LDC.64 R8, c[0x0][0x390] ;  /* 0x0000e400ff087b82 */ /* 0x000ea20000000a00 */
[----:B0-----:R-:W-:-:S06]  /*0160*/  IMAD.WIDE R4, R2, 0x4, R4 ;  /* 0x0000000402047825 */ /* 0x001fcc00078e0204 */
[----:B------:R-:W3:Y:S01]  /*0170*/  LDG.E R4, desc[UR36][R4.64] ;  /* 0x0000002404047981 */ /* 0x000ee2000c1e1900 */
[----:B-1----:R-:W-:-:S06]  /*0180*/  IMAD.WIDE R6, R2, 0x4, R6 ;  /* 0x0000000402067825 */ /* 0x002fcc00078e0206 */
[----:B------:R-:W3:Y:S01]  /*0190*/  LDG.E R7, desc[UR36][R6.64] ;  /* 0x0000002406077981 */ /* 0x000ee2000c1e1900 */
[----:B--2---:R-:W-:-:S04]  /*01a0*/  IMAD.WIDE R2, R2, 0x4, R8 ;  /* 0x0000000402027825 */ /* 0x004fc800078e0208 */
[----:B---3--:R-:W-:-:S05]  /*01b0*/  IMAD.IADD R9, R4, 0x1, R7 ;  /* 0x0000000104097824 */ /* 0x008fca00078e0207 */
[----:B------:R-:W-:Y:S01]  /*01c0*/  STG.E desc[UR36][R2.64], R9 ;  /* 0x0000000902007986 */ /* 0x000fe2000c101924 */
[----:B------:R-:W-:Y:S05]  /*01d0*/  EXIT ;  /* 0x000000000000794d */ /* 0x000fea0003800000 */
.L_x_1:
[----:B------:R-:W-:-:S00]  /*01e0*/  BRA `(.L_x_1) ;  /* 0xfffffffc00fc7947 */ /* 0x000fc0000383ffff */
[----:B------:R-:W-:-:S00]  /*01f0*/  NOP ;  /* 0x0000000000007918 */ /* 0x000fc00000000000 */
        /* <DEDUP_REMOVED lines=8> */
.L_x_2:


//--------------------- .nv.global.init           --------------------------
	.section	.nv.global.init,"aw",@progbits
.nv.global.init:
	.type		$str,@object
	.size		$str,(.L_0 - $str)
$str:
        /*0000*/ 	.byte	0x74, 0x69, 0x64, 0x20, 0x3d, 0x20, 0x25, 0x64, 0x20, 0x0a, 0x00
.L_0:


//--------------------- .nv.shared.reserved.0     --------------------------
	.section	.nv.shared.reserved.0,"aw",@nobits
	.weak		__nv_reservedSMEM_offset_0_alias
	.size		__nv_reservedSMEM_offset_0_alias, 0, 64
	.other		__nv_reservedSMEM_offset_0_alias,@"STO_CUDA_RESERVED_SHARED STV_DEFAULT"
__nv_reservedSMEM_offset_0_alias:
	.zero		0
	.zero		64


//--------------------- .nv.constant0._Z3addPiS_S_ --------------------------
	.section	.nv.constant0._Z3addPiS_S_,"a",@progbits
	.sectionflags	@""
	.align	4
.nv.constant0._Z3addPiS_S_:
	.zero		920


//--------------------- SYMBOLS --------------------------

	.type		.nv.reservedSmem.offset0,@object
	.size		.nv.reservedSmem.offset0,0x4
	.type		vprintf,@function
